//
// Generated by NVIDIA NVVM Compiler
//
// Compiler Build ID: CL-36424714
// Cuda compilation tools, release 13.0, V13.0.88
// Based on NVVM 20.0.0
//

.version 9.0
.target sm_100
.address_size 64

	// .globl	sin_kernel
.global .align 4 .b8 __cudart_i2opi_f[24] = {65, 144, 67, 60, 153, 149, 98, 219, 192, 221, 52, 245, 209, 87, 39, 252, 41, 21, 68, 78, 110, 131, 249, 162};

.visible .entry sin_kernel(
	.param .u64 .ptr .align 1 sin_kernel_param_0,
	.param .u64 .ptr .align 1 sin_kernel_param_1,
	.param .u32 sin_kernel_param_2
)
{
	.local .align 4 .b8 	__local_depot0[28];
	.reg .b64 	%SP;
	.reg .b64 	%SPL;
	.reg .pred 	%p<10>;
	.reg .b32 	%r<45>;
	.reg .b32 	%f<28>;
	.reg .b64 	%rd<29>;
	.reg .b64 	%fd<3>;

	mov.u64 	%SPL, __local_depot0;
	ld.param.u64 	%rd9, [sin_kernel_param_0];
	ld.param.u64 	%rd10, [sin_kernel_param_1];
	ld.param.u32 	%r16, [sin_kernel_param_2];
	add.u64 	%rd1, %SPL, 0;
	mov.u32 	%r17, %ctaid.x;
	mov.u32 	%r18, %ntid.x;
	mov.u32 	%r19, %tid.x;
	mad.lo.s32 	%r1, %r17, %r18, %r19;
	setp.ge.s32 	%p1, %r1, %r16;
	@%p1 bra 	$L__BB0_10;
	cvta.to.global.u64 	%rd12, %rd10;
	mul.wide.s32 	%rd13, %r1, 4;
	add.s64 	%rd14, %rd12, %rd13;
	ld.global.f32 	%f1, [%rd14];
	mul.f32 	%f7, %f1, 0f3F22F983;
	cvt.rni.s32.f32 	%r44, %f7;
	cvt.rn.f32.s32 	%f8, %r44;
	fma.rn.f32 	%f9, %f8, 0fBFC90FDA, %f1;
	fma.rn.f32 	%f10, %f8, 0fB3A22168, %f9;
	fma.rn.f32 	%f27, %f8, 0fA7C234C5, %f10;
	abs.f32 	%f3, %f1;
	setp.ltu.f32 	%p2, %f3, 0f47CE4780;
	@%p2 bra 	$L__BB0_9;
	setp.neu.f32 	%p3, %f3, 0f7F800000;
	@%p3 bra 	$L__BB0_4;
	mov.f32 	%f13, 0f00000000;
	mul.rn.f32 	%f27, %f1, %f13;
	mov.b32 	%r44, 0;
	bra.uni 	$L__BB0_9;
$L__BB0_4:
	mov.b32 	%r3, %f1;
	shl.b32 	%r21, %r3, 8;
	or.b32  	%r4, %r21, -2147483648;
	mov.b64 	%rd28, 0;
	mov.b32 	%r41, 0;
	mov.u64 	%rd26, __cudart_i2opi_f;
	mov.u64 	%rd27, %rd1;
$L__BB0_5:
	.pragma "nounroll";
	ld.global.nc.u32 	%r22, [%rd26];
	mad.wide.u32 	%rd17, %r22, %r4, %rd28;
	shr.u64 	%rd28, %rd17, 32;
	st.local.u32 	[%rd27], %rd17;
	add.s32 	%r41, %r41, 1;
	add.s64 	%rd27, %rd27, 4;
	add.s64 	%rd26, %rd26, 4;
	setp.ne.s32 	%p4, %r41, 6;
	@%p4 bra 	$L__BB0_5;
	shr.u32 	%r23, %r3, 23;
	st.local.u32 	[%rd1+24], %rd28;
	and.b32  	%r7, %r23, 31;
	and.b32  	%r24, %r23, 224;
	add.s32 	%r25, %r24, -128;
	shr.u32 	%r26, %r25, 5;
	mul.wide.u32 	%rd18, %r26, 4;
	sub.s64 	%rd8, %rd1, %rd18;
	ld.local.u32 	%r42, [%rd8+24];
	ld.local.u32 	%r43, [%rd8+20];
	setp.eq.s32 	%p5, %r7, 0;
	@%p5 bra 	$L__BB0_8;
	shf.l.wrap.b32 	%r42, %r43, %r42, %r7;
	ld.local.u32 	%r27, [%rd8+16];
	shf.l.wrap.b32 	%r43, %r27, %r43, %r7;
$L__BB0_8:
	shr.u32 	%r28, %r42, 30;
	shf.l.wrap.b32 	%r29, %r43, %r42, 2;
	shl.b32 	%r30, %r43, 2;
	shr.u32 	%r31, %r29, 31;
	add.s32 	%r32, %r31, %r28;
	neg.s32 	%r33, %r32;
	setp.lt.s32 	%p6, %r3, 0;
	selp.b32 	%r44, %r33, %r32, %p6;
	xor.b32  	%r34, %r29, %r3;
	shr.s32 	%r35, %r29, 31;
	xor.b32  	%r36, %r35, %r29;
	xor.b32  	%r37, %r35, %r30;
	cvt.u64.u32 	%rd19, %r36;
	shl.b64 	%rd20, %rd19, 32;
	cvt.u64.u32 	%rd21, %r37;
	or.b64  	%rd22, %rd20, %rd21;
	cvt.rn.f64.s64 	%fd1, %rd22;
	mul.f64 	%fd2, %fd1, 0d3BF921FB54442D19;
	cvt.rn.f32.f64 	%f11, %fd2;
	neg.f32 	%f12, %f11;
	setp.lt.s32 	%p7, %r34, 0;
	selp.f32 	%f27, %f12, %f11, %p7;
$L__BB0_9:
	mul.rn.f32 	%f14, %f27, %f27;
	and.b32  	%r39, %r44, 1;
	setp.eq.b32 	%p8, %r39, 1;
	selp.f32 	%f15, 0f3F800000, %f27, %p8;
	fma.rn.f32 	%f16, %f14, %f15, 0f00000000;
	fma.rn.f32 	%f17, %f14, 0f37CBAC00, 0fBAB607ED;
	selp.f32 	%f18, %f17, 0fB94D4153, %p8;
	selp.f32 	%f19, 0f3D2AAABB, 0f3C0885E4, %p8;
	fma.rn.f32 	%f20, %f18, %f14, %f19;
	selp.f32 	%f21, 0fBEFFFFFF, 0fBE2AAAA8, %p8;
	fma.rn.f32 	%f22, %f20, %f14, %f21;
	fma.rn.f32 	%f23, %f22, %f16, %f15;
	and.b32  	%r40, %r44, 2;
	setp.eq.s32 	%p9, %r40, 0;
	mov.f32 	%f24, 0f00000000;
	sub.f32 	%f25, %f24, %f23;
	selp.f32 	%f26, %f23, %f25, %p9;
	cvta.to.global.u64 	%rd23, %rd9;
	add.s64 	%rd25, %rd23, %rd13;
	st.global.f32 	[%rd25], %f26;
$L__BB0_10:
	ret;

}


// ===== COMPILED SASS (sm_100) =====

	.target	sm_100

	.elftype	@"ET_EXEC"


//--------------------- .note.nv.tkinfo           --------------------------
	.section	.note.nv.tkinfo,"",@"SHT_NOTE"
	.sectionflags	@"SHF_NOTE_NV_TKINFO"
	.tkinfo
        /*0018*/ 	.word	0x00000002
        /*0030*/ 	.string	""
        /*0030*/ 	.string	"ptxas"
        /*0030*/ 	.string	"Cuda compilation tools, release 13.0, V13.0.88"
        /*0030*/ 	.string	"Build cuda_13.0.r13.0/compiler.36424714_0"
        /*0030*/ 	.string	"-arch sm_100 -m 64 "



//--------------------- .note.nv.cuinfo           --------------------------
	.section	.note.nv.cuinfo,"",@"SHT_NOTE"
	.sectionflags	@"SHF_NOTE_NV_CUINFO"
        /*0018*/ 	.short	0x0002
        /*001a*/ 	.short	0x0064
        /*001c*/ 	.short	0x0082
	.zero		2


//--------------------- .nv.info                  --------------------------
	.section	.nv.info,"",@"SHT_CUDA_INFO"
	.align	4


	//----- nvinfo : EIATTR_REGCOUNT
	.align		4
        /*0000*/ 	.byte	0x04, 0x2f
        /*0002*/ 	.short	(.L_2 - .L_1)
	.align		4
.L_1:
        /*0004*/ 	.word	index@(sin_kernel)
        /*0008*/ 	.word	0x00000012


	//----- nvinfo : EIATTR_FRAME_SIZE
	.align		4
.L_2:
        /*000c*/ 	.byte	0x04, 0x11
        /*000e*/ 	.short	(.L_4 - .L_3)
	.align		4
.L_3:
        /*0010*/ 	.word	index@(sin_kernel)
        /*0014*/ 	.word	0x00000000


	//----- nvinfo : EIATTR_MIN_STACK_SIZE
	.align		4
.L_4:
        /*0018*/ 	.byte	0x04, 0x12
        /*001a*/ 	.short	(.L_6 - .L_5)
	.align		4
.L_5:
        /*001c*/ 	.word	index@(sin_kernel)
        /*0020*/ 	.word	0x00000000
.L_6:


//--------------------- .nv.compat                --------------------------
	.section	.nv.compat,"",@"SHT_CUDA_COMPAT_INFO"
	.align	4
        /*0000*/ 	.byte	0x02, 0x09, 0x00, 0x00, 0x02, 0x02, 0x01, 0x00, 0x02, 0x05, 0x05, 0x00, 0x03, 0x07, 0x01, 0x01
        /*0010*/ 	.byte	0x02, 0x03, 0x00, 0x00, 0x02, 0x06, 0x01, 0x00, 0x04, 0x0b, 0x08, 0x00, 0x01, 0x00, 0x00, 0x00
        /*0020*/ 	.byte	0x00, 0x00, 0x00, 0x00


//--------------------- .nv.info.sin_kernel       --------------------------
	.section	.nv.info.sin_kernel,"",@"SHT_CUDA_INFO"
	.sectionflags	@""
	.align	4


	//----- nvinfo : EIATTR_CUDA_API_VERSION
	.align		4
        /*0000*/ 	.byte	0x04, 0x37
        /*0002*/ 	.short	(.L_8 - .L_7)
.L_7:
        /*0004*/ 	.word	0x00000082


	//----- nvinfo : EIATTR_KPARAM_INFO
	.align		4
.L_8:
        /*0008*/ 	.byte	0x04, 0x17
        /*000a*/ 	.short	(.L_10 - .L_9)
.L_9:
        /*000c*/ 	.word	0x00000000
        /*0010*/ 	.short	0x0002
        /*0012*/ 	.short	0x0010
        /*0014*/ 	.byte	0x00, 0xf0, 0x11, 0x00


	//----- nvinfo : EIATTR_KPARAM_INFO
	.align		4
.L_10:
        /*0018*/ 	.byte	0x04, 0x17
        /*001a*/ 	.short	(.L_12 - .L_11)
.L_11:
        /*001c*/ 	.word	0x00000000
        /*0020*/ 	.short	0x0001
        /*0022*/ 	.short	0x0008
        /*0024*/ 	.byte	0x00, 0xf5, 0x21, 0x00


	//----- nvinfo : EIATTR_KPARAM_INFO
	.align		4
.L_12:
        /*0028*/ 	.byte	0x04, 0x17
        /*002a*/ 	.short	(.L_14 - .L_13)
.L_13:
        /*002c*/ 	.word	0x00000000
        /*0030*/ 	.short	0x0000
        /*0032*/ 	.short	0x0000
        /*0034*/ 	.byte	0x00, 0xf5, 0x21, 0x00


	//----- nvinfo : EIATTR_SPARSE_MMA_MASK
	.align		4
.L_14:
        /*0038*/ 	.byte	0x03, 0x50
        /*003a*/ 	.short	0x0000


	//----- nvinfo : EIATTR_MAXREG_COUNT
	.align		4
        /*003c*/ 	.byte	0x03, 0x1b
        /*003e*/ 	.short	0x00ff


	//----- nvinfo : EIATTR_MERCURY_ISA_VERSION
	.align		4
        /*0040*/ 	.byte	0x03, 0x5f
        /*0042*/ 	.short	0x0101


	//----- nvinfo : EIATTR_VRC_CTA_INIT_COUNT
	.align		4
        /*0044*/ 	.byte	0x02, 0x4a
	.zero		1
	.zero		1


	//----- nvinfo : EIATTR_EXIT_INSTR_OFFSETS
	.align		4
        /*0048*/ 	.byte	0x04, 0x1c
        /*004a*/ 	.short	(.L_16 - .L_15)


	//   ....[0]....
.L_15:
        /*004c*/ 	.word	0x00000070


	//   ....[1]....
        /*0050*/ 	.word	0x000008a0


	//----- nvinfo : EIATTR_CRS_STACK_SIZE
	.align		4
.L_16:
        /*0054*/ 	.byte	0x04, 0x1e
        /*0056*/ 	.short	(.L_18 - .L_17)
.L_17:
        /*0058*/ 	.word	0x00000000


	//----- nvinfo : EIATTR_CBANK_PARAM_SIZE
	.align		4
.L_18:
        /*005c*/ 	.byte	0x03, 0x19
        /*005e*/ 	.short	0x0014


	//----- nvinfo : EIATTR_PARAM_CBANK
	.align		4
        /*0060*/ 	.byte	0x04, 0x0a
        /*0062*/ 	.short	(.L_20 - .L_19)
	.align		4
.L_19:
        /*0064*/ 	.word	index@(.nv.constant0.sin_kernel)
        /*0068*/ 	.short	0x0380
        /*006a*/ 	.short	0x0014


	//----- nvinfo : EIATTR_SW_WAR
	.align		4
.L_20:
        /*006c*/ 	.byte	0x04, 0x36
        /*006e*/ 	.short	(.L_22 - .L_21)
.L_21:
        /*0070*/ 	.word	0x00000008
.L_22:


//--------------------- .nv.callgraph             --------------------------
	.section	.nv.callgraph,"",@"SHT_CUDA_CALLGRAPH"
	.align	4
	.sectionentsize	8
	.align		4
        /*0000*/ 	.word	0x00000000
	.align		4
        /*0004*/ 	.word	0xffffffff
	.align		4
        /*0008*/ 	.word	0x00000000
	.align		4
        /*000c*/ 	.word	0xfffffffe
	.align		4
        /*0010*/ 	.word	0x00000000
	.align		4
        /*0014*/ 	.word	0xfffffffd
	.align		4
        /*0018*/ 	.word	0x00000000
	.align		4
        /*001c*/ 	.word	0xfffffffc


//--------------------- .nv.constant4             --------------------------
	.section	.nv.constant4,"a",@progbits
	.align	8
	.align		8
.nv.constant4:
        /*0000*/ 	.dword	__cudart_i2opi_f


//--------------------- .text.sin_kernel          --------------------------
	.section	.text.sin_kernel,"ax",@progbits
	.align	128
        .global         sin_kernel
        .type           sin_kernel,@function
        .size           sin_kernel,(.L_x_6 - sin_kernel)
        .other          sin_kernel,@"STO_CUDA_ENTRY STV_DEFAULT"
sin_kernel:
.text.sin_kernel:
[----:B------:R-:W-:Y:S01]  /*0000*/  LDC R1, c[0x0][0x37c] ;  /* 0x0000df00ff017b82 */ /* 0x000fe20000000800 */
[----:B------:R-:W0:Y:S07]  /*0010*/  S2R R3, SR_TID.X ;  /* 0x0000000000037919 */ /* 0x000e2e0000002100 */
[----:B------:R-:W0:Y:S01]  /*0020*/  S2UR UR4, SR_CTAID.X ;  /* 0x00000000000479c3 */ /* 0x000e220000002500 */
[----:B------:R-:W1:Y:S07]  /*0030*/  LDCU UR5, c[0x0][0x390] ;  /* 0x00007200ff0577ac */ /* 0x000e6e0008000800 */
[----:B------:R-:W0:Y:S02]  /*0040*/  LDC R2, c[0x0][0x360] ;  /* 0x0000d800ff027b82 */ /* 0x000e240000000800 */
[----:B0-----:R-:W-:-:S05]  /*0050*/  IMAD R2, R2, UR4, R3 ;  /* 0x0000000402027c24 */ /* 0x001fca000f8e0203 */
[----:B-1----:R-:W-:-:S13]  /*0060*/  ISETP.GE.AND P0, PT, R2, UR5, PT ;  /* 0x0000000502007c0c */ /* 0x002fda000bf06270 */
[----:B------:R-:W-:Y:S05]  /*0070*/  @P0 EXIT ;  /* 0x000000000000094d */ /* 0x000fea0003800000 */
[----:B------:R-:W0:Y:S01]  /*0080*/  LDC.64 R4, c[0x0][0x388] ;  /* 0x0000e200ff047b82 */ /* 0x000e220000000a00 */
[----:B------:R-:W1:Y:S01]  /*0090*/  LDCU.64 UR6, c[0x0][0x358] ;  /* 0x00006b00ff0677ac */ /* 0x000e620008000a00 */
[----:B0-----:R-:W-:-:S05]  /*00a0*/  IMAD.WIDE R4, R2, 0x4, R4 ;  /* 0x0000000402047825 */ /* 0x001fca00078e0204 */
[----:B-1----:R-:W2:Y:S01]  /*00b0*/  LDG.E R0, desc[UR6][R4.64] ;  /* 0x0000000604007981 */ /* 0x002ea2000c1e1900 */
[----:B------:R-:W-:Y:S01]  /*00c0*/  BSSY.RECONVERGENT B0, `(.L_x_0) ;  /* 0x0000069000007945 */ /* 0x000fe20003800200 */
[C---:B--2---:R-:W-:Y:S01]  /*00d0*/  FMUL R3, R0.reuse, 0.63661974668502807617 ;  /* 0x3f22f98300037820 */ /* 0x044fe20000400000 */
[----:B------:R-:W-:-:S05]  /*00e0*/  FSETP.GE.AND P0, PT, |R0|, 105615, PT ;  /* 0x47ce47800000780b */ /* 0x000fca0003f06200 */
[----:B------:R-:W0:Y:S02]  /*00f0*/  F2I.NTZ R3, R3 ;  /* 0x0000000300037305 */ /* 0x000e240000203100 */
[----:B0-----:R-:W-:-:S05]  /*0100*/  I2FP.F32.S32 R7, R3 ;  /* 0x0000000300077245 */ /* 0x001fca0000201400 */
[----:B------:R-:W-:-:S04]  /*0110*/  FFMA R6, R7, -1.5707962512969970703, R0 ;  /* 0xbfc90fda07067823 */ /* 0x000fc80000000000 */
[----:B------:R-:W-:-:S04]  /*0120*/  FFMA R6, R7, -7.5497894158615963534e-08, R6 ;  /* 0xb3a2216807067823 */ /* 0x000fc80000000006 */
[----:B------:R-:W-:Y:S01]  /*0130*/  FFMA R6, R7, -5.3903029534742383927e-15, R6 ;  /* 0xa7c234c507067823 */ /* 0x000fe20000000006 */
[----:B------:R-:W-:Y:S06]  /*0140*/  @!P0 BRA `(.L_x_1) ;  /* 0x0000000400808947 */ /* 0x000fec0003800000 */
[----:B------:R-:W-:-:S13]  /*0150*/  FSETP.NEU.AND P0, PT, |R0|, +INF , PT ;  /* 0x7f8000000000780b */ /* 0x000fda0003f0d200 */
[----:B------:R-:W-:Y:S01]  /*0160*/  @!P0 FMUL R6, RZ, R0 ;  /* 0x00000000ff068220 */ /* 0x000fe20000400000 */
[----:B------:R-:W-:Y:S01]  /*0170*/  @!P0 IMAD.MOV.U32 R3, RZ, RZ, RZ ;  /* 0x000000ffff038224 */ /* 0x000fe200078e00ff */
[----:B------:R-:W-:Y:S06]  /*0180*/  @!P0 BRA `(.L_x_1) ;  /* 0x0000000400708947 */ /* 0x000fec0003800000 */
[----:B------:R-:W-:Y:S01]  /*0190*/  IMAD.SHL.U32 R3, R0, 0x100, RZ ;  /* 0x0000010000037824 */ /* 0x000fe200078e00ff */
[----:B------:R-:W0:Y:S01]  /*01a0*/  LDCU.64 UR8, c[0x4][URZ] ;  /* 0x01000000ff0877ac */ /* 0x000e220008000a00 */
[----:B------:R-:W-:Y:S02]  /*01b0*/  IMAD.MOV.U32 R11, RZ, RZ, RZ ;  /* 0x000000ffff0b7224 */ /* 0x000fe400078e00ff */
[----:B------:R-:W-:Y:S01]  /*01c0*/  IMAD.MOV.U32 R8, RZ, RZ, RZ ;  /* 0x000000ffff087224 */ /* 0x000fe200078e00ff */
[----:B------:R-:W-:Y:S01]  /*01d0*/  LOP3.LUT R3, R3, 0x80000000, RZ, 0xfc, !PT ;  /* 0x8000000003037812 */ /* 0x000fe200078efcff */
[----:B------:R-:W-:Y:S01]  /*01e0*/  UMOV UR5, URZ ;  /* 0x000000ff00057c82 */ /* 0x000fe20008000000 */
[----:B------:R-:W-:-:S05]  /*01f0*/  UMOV UR4, URZ ;  /* 0x000000ff00047c82 */ /* 0x000fca0008000000 */
.L_x_2:
[----:B0-----:R-:W-:Y:S01]  /*0200*/  IMAD.U32 R6, RZ, RZ, UR8 ;  /* 0x00000008ff067e24 */ /* 0x001fe2000f8e00ff */
[----:B------:R-:W-:-:S05]  /*0210*/  MOV R7, UR9 ;  /* 0x0000000900077c02 */ /* 0x000fca0008000f00 */
[----:B------:R-:W2:Y:S01]  /*0220*/  LDG.E.CONSTANT R4, desc[UR6][R6.64] ;  /* 0x0000000606047981 */ /* 0x000ea2000c1e9900 */
[----:B------:R-:W-:Y:S01]  /*0230*/  UIADD3 UR4, UPT, UPT, UR4, 0x1, URZ ;  /* 0x0000000104047890 */ /* 0x000fe2000fffe0ff */
[C---:B------:R-:W-:Y:S01]  /*0240*/  ISETP.EQ.AND P0, PT, R8.reuse, RZ, PT ;  /* 0x000000ff0800720c */ /* 0x040fe20003f02270 */
[----:B------:R-:W-:Y:S01]  /*0250*/  UIADD3 UR8, UP1, UPT, UR8, 0x4, URZ ;  /* 0x0000000408087890 */ /* 0x000fe2000ff3e0ff */
[C---:B------:R-:W-:Y:S01]  /*0260*/  ISETP.EQ.AND P1, PT, R8.reuse, 0x4, PT ;  /* 0x000000040800780c */ /* 0x040fe20003f22270 */
[----:B------:R-:W-:Y:S01]  /*0270*/  UISETP.NE.AND UP0, UPT, UR4, 0x6, UPT ;  /* 0x000000060400788c */ /* 0x000fe2000bf05270 */
[C---:B------:R-:W-:Y:S01]  /*0280*/  ISETP.EQ.AND P2, PT, R8.reuse, 0x8, PT ;  /* 0x000000080800780c */ /* 0x040fe20003f42270 */
[----:B------:R-:W-:Y:S01]  /*0290*/  UIADD3.X UR9, UPT, UPT, URZ, UR9, URZ, UP1, !UPT ;  /* 0x00000009ff097290 */ /* 0x000fe20008ffe4ff */
[C---:B------:R-:W-:Y:S02]  /*02a0*/  ISETP.EQ.AND P3, PT, R8.reuse, 0xc, PT ;  /* 0x0000000c0800780c */ /* 0x040fe40003f62270 */
[----:B------:R-:W-:-:S02]  /*02b0*/  ISETP.EQ.AND P4, PT, R8, 0x10, PT ;  /* 0x000000100800780c */ /* 0x000fc40003f82270 */
[C---:B------:R-:W-:Y:S01]  /*02c0*/  ISETP.EQ.AND P5, PT, R8.reuse, 0x14, PT ;  /* 0x000000140800780c */ /* 0x040fe20003fa2270 */
[----:B------:R-:W-:Y:S02]  /*02d0*/  VIADD R8, R8, 0x4 ;  /* 0x0000000408087836 */ /* 0x000fe40000000000 */
[----:B--2---:R-:W-:-:S03]  /*02e0*/  IMAD.WIDE.U32 R4, R4, R3, RZ ;  /* 0x0000000304047225 */ /* 0x004fc600078e00ff */
[----:B------:R-:W-:-:S04]  /*02f0*/  IADD3 R4, P6, PT, R4, R11, RZ ;  /* 0x0000000b04047210 */ /* 0x000fc80007fde0ff */
[----:B------:R-:W-:Y:S01]  /*0300*/  IADD3.X R11, PT, PT, R5, UR5, RZ, P6, !PT ;  /* 0x00000005050b7c10 */ /* 0x000fe2000b7fe4ff */
[--C-:B------:R-:W-:Y:S01]  /*0310*/  @P0 IMAD.MOV.U32 R9, RZ, RZ, R4.reuse ;  /* 0x000000ffff090224 */ /* 0x100fe200078e0004 */
[----:B------:R-:W-:Y:S01]  /*0320*/  @P4 MOV R14, R4 ;  /* 0x00000004000e4202 */ /* 0x000fe20000000f00 */
[--C-:B------:R-:W-:Y:S02]  /*0330*/  @P1 IMAD.MOV.U32 R10, RZ, RZ, R4.reuse ;  /* 0x000000ffff0a1224 */ /* 0x100fe400078e0004 */
[--C-:B------:R-:W-:Y:S02]  /*0340*/  @P2 IMAD.MOV.U32 R12, RZ, RZ, R4.reuse ;  /* 0x000000ffff0c2224 */ /* 0x100fe400078e0004 */
[--C-:B------:R-:W-:Y:S02]  /*0350*/  @P3 IMAD.MOV.U32 R13, RZ, RZ, R4.reuse ;  /* 0x000000ffff0d3224 */ /* 0x100fe400078e0004 */
[----:B------:R-:W-:Y:S01]  /*0360*/  @P5 IMAD.MOV.U32 R15, RZ, RZ, R4 ;  /* 0x000000ffff0f5224 */ /* 0x000fe200078e0004 */
[----:B------:R-:W-:Y:S06]  /*0370*/  BRA.U UP0, `(.L_x_2) ;  /* 0xfffffffd00a07547 */ /* 0x000fec000b83ffff */
[----:B------:R-:W-:Y:S01]  /*0380*/  SHF.R.U32.HI R3, RZ, 0x17, R0 ;  /* 0x00000017ff037819 */ /* 0x000fe20000011600 */
[----:B------:R-:W-:Y:S03]  /*0390*/  BSSY.RECONVERGENT B1, `(.L_x_3) ;  /* 0x0000029000017945 */ /* 0x000fe60003800200 */
[C---:B------:R-:W-:Y:S02]  /*03a0*/  LOP3.LUT R4, R3.reuse, 0xe0, RZ, 0xc0, !PT ;  /* 0x000000e003047812 */ /* 0x040fe400078ec0ff */
[----:B------:R-:W-:-:S03]  /*03b0*/  LOP3.LUT P6, RZ, R3, 0x1f, RZ, 0xc0, !PT ;  /* 0x0000001f03ff7812 */ /* 0x000fc600078cc0ff */
[----:B------:R-:W-:-:S05]  /*03c0*/  VIADD R4, R4, 0xffffff80 ;  /* 0xffffff8004047836 */ /* 0x000fca0000000000 */
[----:B------:R-:W-:-:S05]  /*03d0*/  SHF.R.U32.HI R4, RZ, 0x5, R4 ;  /* 0x00000005ff047819 */ /* 0x000fca0000011604 */
[----:B------:R-:W-:-:S05]  /*03e0*/  IMAD.U32 R6, R4, -0x4, RZ ;  /* 0xfffffffc04067824 */ /* 0x000fca00078e00ff */
[C---:B------:R-:W-:Y:S02]  /*03f0*/  ISETP.EQ.AND P3, PT, R6.reuse, -0x18, PT ;  /* 0xffffffe80600780c */ /* 0x040fe40003f62270 */
[C---:B------:R-:W-:Y:S02]  /*0400*/  ISETP.EQ.AND P4, PT, R6.reuse, -0x14, PT ;  /* 0xffffffec0600780c */ /* 0x040fe40003f82270 */
[C---:B------:R-:W-:Y:S02]  /*0410*/  ISETP.EQ.AND P2, PT, R6.reuse, -0x10, PT ;  /* 0xfffffff00600780c */ /* 0x040fe40003f42270 */
[C---:B------:R-:W-:Y:S02]  /*0420*/  ISETP.EQ.AND P1, PT, R6.reuse, -0xc, PT ;  /* 0xfffffff40600780c */ /* 0x040fe40003f22270 */
[C---:B------:R-:W-:Y:S02]  /*0430*/  ISETP.EQ.AND P0, PT, R6.reuse, -0x8, PT ;  /* 0xfffffff80600780c */ /* 0x040fe40003f02270 */
[----:B------:R-:W-:-:S03]  /*0440*/  ISETP.EQ.AND P5, PT, R6, RZ, PT ;  /* 0x000000ff0600720c */ /* 0x000fc60003fa2270 */
[----:B------:R-:W-:Y:S02]  /*0450*/  @P3 MOV R4, R9 ;  /* 0x0000000900043202 */ /* 0x000fe40000000f00 */
[C---:B------:R-:W-:Y:S01]  /*0460*/  ISETP.EQ.AND P3, PT, R6.reuse, -0x4, PT ;  /* 0xfffffffc0600780c */ /* 0x040fe20003f62270 */
[----:B------:R-:W-:Y:S02]  /*0470*/  @P4 IMAD.MOV.U32 R5, RZ, RZ, R9 ;  /* 0x000000ffff054224 */ /* 0x000fe400078e0009 */
[----:B------:R-:W-:Y:S01]  /*0480*/  @P4 IMAD.MOV.U32 R4, RZ, RZ, R10 ;  /* 0x000000ffff044224 */ /* 0x000fe200078e000a */
[----:B------:R-:W-:Y:S01]  /*0490*/  ISETP.EQ.AND P4, PT, R6, 0x4, PT ;  /* 0x000000040600780c */ /* 0x000fe20003f82270 */
[----:B------:R-:W-:Y:S02]  /*04a0*/  @P2 IMAD.MOV.U32 R4, RZ, RZ, R12 ;  /* 0x000000ffff042224 */ /* 0x000fe400078e000c */
[----:B------:R-:W-:Y:S02]  /*04b0*/  @P1 IMAD.MOV.U32 R4, RZ, RZ, R13 ;  /* 0x000000ffff041224 */ /* 0x000fe400078e000d */
[----:B------:R-:W-:-:S02]  /*04c0*/  @P0 IMAD.MOV.U32 R4, RZ, RZ, R14 ;  /* 0x000000ffff040224 */ /* 0x000fc400078e000e */
[----:B------:R-:W-:Y:S01]  /*04d0*/  @P2 IMAD.MOV.U32 R5, RZ, RZ, R10 ;  /* 0x000000ffff052224 */ /* 0x000fe200078e000a */
[----:B------:R-:W-:Y:S01]  /*04e0*/  @P1 MOV R5, R12 ;  /* 0x0000000c00051202 */ /* 0x000fe20000000f00 */
[----:B------:R-:W-:Y:S01]  /*04f0*/  @P0 IMAD.MOV.U32 R5, RZ, RZ, R13 ;  /* 0x000000ffff050224 */ /* 0x000fe200078e000d */
[----:B------:R-:W-:Y:S01]  /*0500*/  @P3 MOV R4, R15 ;  /* 0x0000000f00043202 */ /* 0x000fe20000000f00 */
[----:B------:R-:W-:Y:S02]  /*0510*/  @P5 IMAD.MOV.U32 R4, RZ, RZ, R11 ;  /* 0x000000ffff045224 */ /* 0x000fe400078e000b */
[----:B------:R-:W-:Y:S02]  /*0520*/  @P3 IMAD.MOV.U32 R5, RZ, RZ, R14 ;  /* 0x000000ffff053224 */ /* 0x000fe400078e000e */
[----:B------:R-:W-:Y:S02]  /*0530*/  @P5 IMAD.MOV.U32 R5, RZ, RZ, R15 ;  /* 0x000000ffff055224 */ /* 0x000fe400078e000f */
[----:B------:R-:W-:-:S02]  /*0540*/  @P4 IMAD.MOV.U32 R5, RZ, RZ, R11 ;  /* 0x000000ffff054224 */ /* 0x000fc400078e000b */
[----:B------:R-:W-:Y:S01]  /*0550*/  IMAD.MOV.U32 R8, RZ, RZ, R4 ;  /* 0x000000ffff087224 */ /* 0x000fe200078e0004 */
[----:B------:R-:W-:Y:S06]  /*0560*/  @!P6 BRA `(.L_x_4) ;  /* 0x00000000002ce947 */ /* 0x000fec0003800000 */
[----:B------:R-:W-:Y:S01]  /*0570*/  @P2 MOV R4, R9 ;  /* 0x0000000900042202 */ /* 0x000fe20000000f00 */
[----:B------:R-:W-:Y:S01]  /*0580*/  @P1 IMAD.MOV.U32 R4, RZ, RZ, R10 ;  /* 0x000000ffff041224 */ /* 0x000fe200078e000a */
[----:B------:R-:W-:Y:S01]  /*0590*/  LOP3.LUT R3, R3, 0x1f, RZ, 0xc0, !PT ;  /* 0x0000001f03037812 */ /* 0x000fe200078ec0ff */
[----:B------:R-:W-:Y:S01]  /*05a0*/  @P0 IMAD.MOV.U32 R4, RZ, RZ, R12 ;  /* 0x000000ffff040224 */ /* 0x000fe200078e000c */
[----:B------:R-:W-:Y:S01]  /*05b0*/  ISETP.EQ.AND P0, PT, R6, 0x8, PT ;  /* 0x000000080600780c */ /* 0x000fe20003f02270 */
[----:B------:R-:W-:Y:S01]  /*05c0*/  @P3 IMAD.MOV.U32 R4, RZ, RZ, R13 ;  /* 0x000000ffff043224 */ /* 0x000fe200078e000d */
[----:B------:R-:W-:Y:S01]  /*05d0*/  SHF.L.W.U32.HI R8, R5, R3, R8 ;  /* 0x0000000305087219 */ /* 0x000fe20000010e08 */
[----:B------:R-:W-:Y:S01]  /*05e0*/  @P5 IMAD.MOV.U32 R4, RZ, RZ, R14 ;  /* 0x000000ffff045224 */ /* 0x000fe200078e000e */
[----:B------:R-:W-:-:S09]  /*05f0*/  @P4 MOV R4, R15 ;  /* 0x0000000f00044202 */ /* 0x000fd20000000f00 */
[----:B------:R-:W-:-:S05]  /*0600*/  @P0 IMAD.MOV.U32 R4, RZ, RZ, R11 ;  /* 0x000000ffff040224 */ /* 0x000fca00078e000b */
[----:B------:R-:W-:-:S07]  /*0610*/  SHF.L.W.U32.HI R5, R4, R3, R5 ;  /* 0x0000000304057219 */ /* 0x000fce0000010e05 */
.L_x_4:
[----:B------:R-:W-:Y:S05]  /*0620*/  BSYNC.RECONVERGENT B1 ;  /* 0x0000000000017941 */ /* 0x000fea0003800200 */
.L_x_3:
[C---:B------:R-:W-:Y:S01]  /*0630*/  SHF.L.W.U32.HI R9, R5.reuse, 0x2, R8 ;  /* 0x0000000205097819 */ /* 0x040fe20000010e08 */
[----:B------:R-:W-:Y:S01]  /*0640*/  IMAD.SHL.U32 R5, R5, 0x4, RZ ;  /* 0x0000000405057824 */ /* 0x000fe200078e00ff */
[----:B------:R-:W-:Y:S01]  /*0650*/  UMOV UR4, 0x54442d19 ;  /* 0x54442d1900047882 */ /* 0x000fe20000000000 */
[----:B------:R-:W-:Y:S01]  /*0660*/  UMOV UR5, 0x3bf921fb ;  /* 0x3bf921fb00057882 */ /* 0x000fe20000000000 */
[----:B------:R-:W-:Y:S02]  /*0670*/  SHF.R.S32.HI R4, RZ, 0x1f, R9 ;  /* 0x0000001fff047819 */ /* 0x000fe40000011409 */
[----:B------:R-:W-:Y:S02]  /*0680*/  ISETP.GE.AND P0, PT, R0, RZ, PT ;  /* 0x000000ff0000720c */ /* 0x000fe40003f06270 */
[C---:B------:R-:W-:Y:S02]  /*0690*/  LOP3.LUT R6, R4.reuse, R5, RZ, 0x3c, !PT ;  /* 0x0000000504067212 */ /* 0x040fe400078e3cff */
[----:B------:R-:W-:-:S02]  /*06a0*/  LOP3.LUT R7, R4, R9, RZ, 0x3c, !PT ;  /* 0x0000000904077212 */ /* 0x000fc400078e3cff */
[----:B------:R-:W-:Y:S02]  /*06b0*/  SHF.R.U32.HI R3, RZ, 0x1e, R8 ;  /* 0x0000001eff037819 */ /* 0x000fe40000011608 */
[----:B------:R-:W0:Y:S01]  /*06c0*/  I2F.F64.S64 R4, R6 ;  /* 0x0000000600047312 */ /* 0x000e220000301c00 */
[C---:B------:R-:W-:Y:S02]  /*06d0*/  LOP3.LUT R0, R9.reuse, R0, RZ, 0x3c, !PT ;  /* 0x0000000009007212 */ /* 0x040fe400078e3cff */
[----:B------:R-:W-:Y:S02]  /*06e0*/  LEA.HI R3, R9, R3, RZ, 0x1 ;  /* 0x0000000309037211 */ /* 0x000fe400078f08ff */
[----:B------:R-:W-:-:S03]  /*06f0*/  ISETP.GE.AND P1, PT, R0, RZ, PT ;  /* 0x000000ff0000720c */ /* 0x000fc60003f26270 */
[----:B------:R-:W-:-:S04]  /*0700*/  IMAD.MOV R0, RZ, RZ, -R3 ;  /* 0x000000ffff007224 */ /* 0x000fc800078e0a03 */
[----:B------:R-:W-:Y:S01]  /*0710*/  @!P0 IMAD.MOV.U32 R3, RZ, RZ, R0 ;  /* 0x000000ffff038224 */ /* 0x000fe200078e0000 */
[----:B0-----:R-:W-:-:S10]  /*0720*/  DMUL R4, R4, UR4 ;  /* 0x0000000404047c28 */ /* 0x001fd40008000000 */
[----:B------:R-:W0:Y:S02]  /*0730*/  F2F.F32.F64 R4, R4 ;  /* 0x0000000400047310 */ /* 0x000e240000301000 */
[----:B0-----:R-:W-:-:S07]  /*0740*/  FSEL R6, -R4, R4, !P1 ;  /* 0x0000000404067208 */ /* 0x001fce0004800100 */
.L_x_1:
[----:B------:R-:W-:Y:S05]  /*0750*/  BSYNC.RECONVERGENT B0 ;  /* 0x0000000000007941 */ /* 0x000fea0003800200 */
.L_x_0:
[----:B------:R-:W-:Y:S01]  /*0760*/  MOV R0, 0x37cbac00 ;  /* 0x37cbac0000007802 */ /* 0x000fe20000000f00 */
[----:B------:R-:W-:Y:S01]  /*0770*/  FMUL R7, R6, R6 ;  /* 0x0000000606077220 */ /* 0x000fe20000400000 */
[----:B------:R-:W-:Y:S01]  /*0780*/  LOP3.LUT R8, R3, 0x1, RZ, 0xc0, !PT ;  /* 0x0000000103087812 */ /* 0x000fe200078ec0ff */
[----:B------:R-:W0:Y:S01]  /*0790*/  LDC.64 R4, c[0x0][0x380] ;  /* 0x0000e000ff047b82 */ /* 0x000e220000000a00 */
[----:B------:R-:W-:Y:S02]  /*07a0*/  IMAD.MOV.U32 R9, RZ, RZ, 0x3effffff ;  /* 0x3effffffff097424 */ /* 0x000fe400078e00ff */
[----:B------:R-:W-:Y:S01]  /*07b0*/  FFMA R0, R7, R0, -0.0013887860113754868507 ;  /* 0xbab607ed07007423 */ /* 0x000fe20000000000 */
[----:B------:R-:W-:Y:S01]  /*07c0*/  ISETP.NE.U32.AND P0, PT, R8, 0x1, PT ;  /* 0x000000010800780c */ /* 0x000fe20003f05070 */
[----:B------:R-:W-:Y:S01]  /*07d0*/  IMAD.MOV.U32 R8, RZ, RZ, 0x3d2aaabb ;  /* 0x3d2aaabbff087424 */ /* 0x000fe200078e00ff */
[----:B------:R-:W-:Y:S02]  /*07e0*/  LOP3.LUT P1, RZ, R3, 0x2, RZ, 0xc0, !PT ;  /* 0x0000000203ff7812 */ /* 0x000fe4000782c0ff */
[----:B------:R-:W-:-:S02]  /*07f0*/  FSEL R0, R0, -0.00019574658654164522886, !P0 ;  /* 0xb94d415300007808 */ /* 0x000fc40004000000 */
[----:B------:R-:W-:Y:S02]  /*0800*/  FSEL R8, R8, 0.0083327032625675201416, !P0 ;  /* 0x3c0885e408087808 */ /* 0x000fe40004000000 */
[----:B------:R-:W-:-:S03]  /*0810*/  FSEL R3, -R9, -0.16666662693023681641, !P0 ;  /* 0xbe2aaaa809037808 */ /* 0x000fc60004000100 */
[----:B------:R-:W-:Y:S01]  /*0820*/  FFMA R8, R7, R0, R8 ;  /* 0x0000000007087223 */ /* 0x000fe20000000008 */
[----:B------:R-:W-:-:S03]  /*0830*/  FSEL R0, R6, 1, P0 ;  /* 0x3f80000006007808 */ /* 0x000fc60000000000 */
[C---:B------:R-:W-:Y:S02]  /*0840*/  FFMA R3, R7.reuse, R8, R3 ;  /* 0x0000000807037223 */ /* 0x040fe40000000003 */
[----:B------:R-:W-:-:S04]  /*0850*/  FFMA R7, R7, R0, RZ ;  /* 0x0000000007077223 */ /* 0x000fc800000000ff */
[----:B------:R-:W-:Y:S01]  /*0860*/  FFMA R3, R7, R3, R0 ;  /* 0x0000000307037223 */ /* 0x000fe20000000000 */
[----:B0-----:R-:W-:-:S04]  /*0870*/  IMAD.WIDE R4, R2, 0x4, R4 ;  /* 0x0000000402047825 */ /* 0x001fc800078e0204 */
[----:B------:R-:W-:-:S05]  /*0880*/  @P1 FADD R3, RZ, -R3 ;  /* 0x80000003ff031221 */ /* 0x000fca0000000000 */
[----:B------:R-:W-:Y:S01]  /*0890*/  STG.E desc[UR6][R4.64], R3 ;  /* 0x0000000304007986 */ /* 0x000fe2000c101906 */
[----:B------:R-:W-:Y:S05]  /*08a0*/  EXIT ;  /* 0x000000000000794d */ /* 0x000fea0003800000 */
.L_x_5:
[----:B------:R-:W-:-:S00]  /*08b0*/  BRA `(.L_x_5) ;  /* 0xfffffffc00fc7947 */ /* 0x000fc0000383ffff */
[----:B------:R-:W-:-:S00]  /*08c0*/  NOP ;  /* 0x0000000000007918 */ /* 0x000fc00000000000 */
        /* <DEDUP_REMOVED lines=11> */
.L_x_6:


//--------------------- .nv.global.init           --------------------------
	.section	.nv.global.init,"aw",@progbits
	.align	4
.nv.global.init:
	.type		__cudart_i2opi_f,@object
	.size		__cudart_i2opi_f,(.L_0 - __cudart_i2opi_f)
__cudart_i2opi_f:
        /*0000*/ 	.byte	0x41, 0x90, 0x43, 0x3c, 0x99, 0x95, 0x62, 0xdb, 0xc0, 0xdd, 0x34, 0xf5, 0xd1, 0x57, 0x27, 0xfc
        /*0010*/ 	.byte	0x29, 0x15, 0x44, 0x4e, 0x6e, 0x83, 0xf9, 0xa2
.L_0:


//--------------------- .nv.shared.reserved.0     --------------------------
	.section	.nv.shared.reserved.0,"aw",@nobits
	.weak		__nv_reservedSMEM_offset_0_alias
	.size		__nv_reservedSMEM_offset_0_alias, 0, 64
	.other		__nv_reservedSMEM_offset_0_alias,@"STO_CUDA_RESERVED_SHARED STV_DEFAULT"
__nv_reservedSMEM_offset_0_alias:
	.zero		0
	.zero		64


//--------------------- .nv.constant0.sin_kernel  --------------------------
	.section	.nv.constant0.sin_kernel,"a",@progbits
	.sectionflags	@""
	.align	4
.nv.constant0.sin_kernel:
	.zero		916


//--------------------- SYMBOLS --------------------------

	.type		.nv.reservedSmem.offset0,@object
	.size		.nv.reservedSmem.offset0,0x4
